//
// Generated by NVIDIA NVVM Compiler
//
// Compiler Build ID: CL-36424714
// Cuda compilation tools, release 13.0, V13.0.88
// Based on NVVM 20.0.0
//

.version 9.0
.target sm_100
.address_size 64

	// .globl	_Z14cluster_kernelv
.extern .func  (.param .b32 func_retval0) vprintf
(
	.param .b64 vprintf_param_0,
	.param .b64 vprintf_param_1
)
;
// _ZZ14cluster_kernelvE4smem has been demoted
.global .align 1 .b8 $str[18] = {99, 108, 117, 115, 116, 101, 114, 95, 115, 105, 122, 101, 58, 32, 37, 100, 10};
.global .align 1 .b8 $str$1[44] = {98, 108, 111, 99, 107, 73, 100, 120, 46, 120, 58, 32, 37, 100, 44, 32, 116, 104, 114, 101, 97, 100, 73, 100, 120, 46, 120, 58, 32, 37, 100, 44, 32, 118, 97, 108, 117, 101, 58, 32, 37, 100, 10};

.visible .entry _Z14cluster_kernelv()
.explicitcluster
.reqnctapercluster 2, 1, 1
{
	.local .align 8 .b8 	__local_depot0[16];
	.reg .b64 	%SP;
	.reg .b64 	%SPL;
	.reg .pred 	%p<2>;
	.reg .b32 	%r<33>;
	.reg .b64 	%rd<14>;
	// demoted variable
	.shared .align 4 .b8 _ZZ14cluster_kernelvE4smem[128];
	mov.u64 	%SPL, __local_depot0;
	cvta.local.u64 	%SP, %SPL;
	add.u64 	%rd2, %SP, 0;
	add.u64 	%rd1, %SPL, 0;
	mov.u32 	%r1, %ctaid.x;
	mov.u32 	%r3, %ctaid.y;
	mov.u32 	%r4, %ctaid.z;
	mov.u32 	%r5, %nctaid.x;
	mov.u32 	%r6, %nctaid.y;
	mad.lo.s32 	%r7, %r4, %r6, %r3;
	mad.lo.s32 	%r8, %r7, %r5, %r1;
	mov.u32 	%r9, %ntid.x;
	mov.u32 	%r10, %ntid.y;
	mul.lo.s32 	%r11, %r9, %r10;
	mov.u32 	%r12, %ntid.z;
	mul.lo.s32 	%r13, %r11, %r12;
	mul.lo.s32 	%r14, %r13, %r8;
	mov.u32 	%r2, %tid.x;
	mov.u32 	%r15, %tid.y;
	mov.u32 	%r16, %tid.z;
	mul.lo.s32 	%r17, %r11, %r16;
	mad.lo.s32 	%r18, %r15, %r9, %r17;
	add.s32 	%r19, %r2, %r18;
	neg.s32 	%r20, %r19;
	setp.ne.s32 	%p1, %r14, %r20;
	@%p1 bra 	$L__BB0_2;
	mov.u32 	%r21, %cluster_nctaid.x;
	st.local.u32 	[%rd1], %r21;
	mov.u64 	%rd3, $str;
	cvta.global.u64 	%rd4, %rd3;
	{ // callseq 0, 0
	.param .b64 param0;
	st.param.b64 	[param0], %rd4;
	.param .b64 param1;
	st.param.b64 	[param1], %rd2;
	.param .b32 retval0;
	call.uni (retval0), 
	vprintf, 
	(
	param0, 
	param1
	);
	ld.param.b32 	%r22, [retval0];
	} // callseq 0
$L__BB0_2:
	mov.u32 	%r24, %cluster_ctarank;
	add.s32 	%r25, %r1, %r2;
	shl.b32 	%r26, %r2, 2;
	mov.u32 	%r27, _ZZ14cluster_kernelvE4smem;
	add.s32 	%r28, %r27, %r26;
	st.shared.u32 	[%r28], %r25;
	barrier.cluster.arrive;
	barrier.cluster.wait;
	sub.s32 	%r29, 1, %r24;
	cvt.u64.u32 	%rd6, %r27;
	cvta.shared.u64 	%rd7, %rd6;
	mapa.u64	%rd8, %rd7, %r29;
	mul.wide.u32 	%rd9, %r2, 4;
	add.s64 	%rd10, %rd8, %rd9;
	ld.u32 	%r30, [%rd10];
	barrier.cluster.arrive;
	barrier.cluster.wait;
	st.local.v2.u32 	[%rd1], {%r1, %r2};
	st.local.u32 	[%rd1+8], %r30;
	mov.u64 	%rd11, $str$1;
	cvta.global.u64 	%rd12, %rd11;
	{ // callseq 1, 0
	.param .b64 param0;
	st.param.b64 	[param0], %rd12;
	.param .b64 param1;
	st.param.b64 	[param1], %rd2;
	.param .b32 retval0;
	call.uni (retval0), 
	vprintf, 
	(
	param0, 
	param1
	);
	ld.param.b32 	%r31, [retval0];
	} // callseq 1
	ret;

}


// ===== COMPILED SASS (sm_100) =====

	.target	sm_100

	.elftype	@"ET_EXEC"


//--------------------- .note.nv.tkinfo           --------------------------
	.section	.note.nv.tkinfo,"",@"SHT_NOTE"
	.sectionflags	@"SHF_NOTE_NV_TKINFO"
	.tkinfo
        /*0018*/ 	.word	0x00000002
        /*0030*/ 	.string	""
        /*0030*/ 	.string	"ptxas"
        /*0030*/ 	.string	"Cuda compilation tools, release 13.0, V13.0.88"
        /*0030*/ 	.string	"Build cuda_13.0.r13.0/compiler.36424714_0"
        /*0030*/ 	.string	"-arch sm_100 -m 64 "



//--------------------- .note.nv.cuinfo           --------------------------
	.section	.note.nv.cuinfo,"",@"SHT_NOTE"
	.sectionflags	@"SHF_NOTE_NV_CUINFO"
        /*0018*/ 	.short	0x0002
        /*001a*/ 	.short	0x0064
        /*001c*/ 	.short	0x0082
	.zero		2


//--------------------- .nv.info                  --------------------------
	.section	.nv.info,"",@"SHT_CUDA_INFO"
	.align	4


	//----- nvinfo : EIATTR_REGCOUNT
	.align		4
        /*0000*/ 	.byte	0x04, 0x2f
        /*0002*/ 	.short	(.L_3 - .L_2)
	.align		4
.L_2:
        /*0004*/ 	.word	index@(_Z14cluster_kernelv)
        /*0008*/ 	.word	0x00000018


	//----- nvinfo : EIATTR_FRAME_SIZE
	.align		4
.L_3:
        /*000c*/ 	.byte	0x04, 0x11
        /*000e*/ 	.short	(.L_5 - .L_4)
	.align		4
.L_4:
        /*0010*/ 	.word	index@(_Z14cluster_kernelv)
        /*0014*/ 	.word	0x00000010


	//----- nvinfo : EIATTR_MIN_STACK_SIZE
	.align		4
.L_5:
        /*0018*/ 	.byte	0x04, 0x12
        /*001a*/ 	.short	(.L_7 - .L_6)
	.align		4
.L_6:
        /*001c*/ 	.word	index@(_Z14cluster_kernelv)
        /*0020*/ 	.word	0x00000010
.L_7:


//--------------------- .nv.compat                --------------------------
	.section	.nv.compat,"",@"SHT_CUDA_COMPAT_INFO"
	.align	4
        /*0000*/ 	.byte	0x02, 0x09, 0x00, 0x00, 0x02, 0x02, 0x01, 0x00, 0x02, 0x05, 0x05, 0x00, 0x03, 0x07, 0x01, 0x01
        /*0010*/ 	.byte	0x02, 0x03, 0x00, 0x00, 0x02, 0x06, 0x01, 0x00, 0x04, 0x0b, 0x08, 0x00, 0x09, 0x00, 0x00, 0x00
        /*0020*/ 	.byte	0x00, 0x00, 0x00, 0x00


//--------------------- .nv.info._Z14cluster_kernelv --------------------------
	.section	.nv.info._Z14cluster_kernelv,"",@"SHT_CUDA_INFO"
	.sectionflags	@""
	.align	4


	//----- nvinfo : EIATTR_CUDA_API_VERSION
	.align		4
        /*0000*/ 	.byte	0x04, 0x37
        /*0002*/ 	.short	(.L_9 - .L_8)
.L_8:
        /*0004*/ 	.word	0x00000082


	//----- nvinfo : EIATTR_EXPLICIT_CLUSTER
	.align		4
.L_9:
        /*0008*/ 	.byte	0x01, 0x3e
	.zero		2


	//----- nvinfo : EIATTR_CTA_PER_CLUSTER
	.align		4
        /*000c*/ 	.byte	0x04, 0x3d
        /*000e*/ 	.short	(.L_11 - .L_10)
.L_10:
        /*0010*/ 	.word	0x00000002
        /*0014*/ 	.word	0x00000001
        /*0018*/ 	.word	0x00000001


	//----- nvinfo : EIATTR_SPARSE_MMA_MASK
	.align		4
.L_11:
        /*001c*/ 	.byte	0x03, 0x50
        /*001e*/ 	.short	0x0000


	//----- nvinfo : EIATTR_MAXREG_COUNT
	.align		4
        /*0020*/ 	.byte	0x03, 0x1b
        /*0022*/ 	.short	0x00ff


	//----- nvinfo : EIATTR_EXTERNS
	.align		4
        /*0024*/ 	.byte	0x04, 0x0f
        /*0026*/ 	.short	(.L_13 - .L_12)


	//   ....[0]....
	.align		4
.L_12:
        /*0028*/ 	.word	index@(vprintf)


	//----- nvinfo : EIATTR_MERCURY_ISA_VERSION
	.align		4
.L_13:
        /*002c*/ 	.byte	0x03, 0x5f
        /*002e*/ 	.short	0x0101


	//----- nvinfo : EIATTR_VRC_CTA_INIT_COUNT
	.align		4
        /*0030*/ 	.byte	0x02, 0x4a
	.zero		1
	.zero		1


	//----- nvinfo : EIATTR_SYSCALL_OFFSETS
	.align		4
        /*0034*/ 	.byte	0x04, 0x46
        /*0036*/ 	.short	(.L_15 - .L_14)


	//   ....[0]....
.L_14:
        /*0038*/ 	.word	0x00000290


	//   ....[1]....
        /*003c*/ 	.word	0x000005b0


	//----- nvinfo : EIATTR_EXIT_INSTR_OFFSETS
	.align		4
.L_15:
        /*0040*/ 	.byte	0x04, 0x1c
        /*0042*/ 	.short	(.L_17 - .L_16)


	//   ....[0]....
.L_16:
        /*0044*/ 	.word	0x000005c0


	//----- nvinfo : EIATTR_CRS_STACK_SIZE
	.align		4
.L_17:
        /*0048*/ 	.byte	0x04, 0x1e
        /*004a*/ 	.short	(.L_19 - .L_18)
.L_18:
        /*004c*/ 	.word	0x00000000


	//----- nvinfo : EIATTR_SW_WAR
	.align		4
.L_19:
        /*0050*/ 	.byte	0x04, 0x36
        /*0052*/ 	.short	(.L_21 - .L_20)
.L_20:
        /*0054*/ 	.word	0x00000008
.L_21:


//--------------------- .nv.callgraph             --------------------------
	.section	.nv.callgraph,"",@"SHT_CUDA_CALLGRAPH"
	.align	4
	.sectionentsize	8
	.align		4
        /*0000*/ 	.word	0x00000000
	.align		4
        /*0004*/ 	.word	0xffffffff
	.align		4
        /*0008*/ 	.word	index@(_Z14cluster_kernelv)
	.align		4
        /*000c*/ 	.word	index@(vprintf)
	.align		4
        /*0010*/ 	.word	0x00000000
	.align		4
        /*0014*/ 	.word	0xfffffffe
	.align		4
        /*0018*/ 	.word	0x00000000
	.align		4
        /*001c*/ 	.word	0xfffffffd
	.align		4
        /*0020*/ 	.word	0x00000000
	.align		4
        /*0024*/ 	.word	0xfffffffc


//--------------------- .nv.constant4             --------------------------
	.section	.nv.constant4,"a",@progbits
	.align	8
	.align		8
.nv.constant4:
        /*0000*/ 	.dword	vprintf
	.align		8
        /*0008*/ 	.dword	$str
	.align		8
        /*0010*/ 	.dword	$str$1


//--------------------- .text._Z14cluster_kernelv --------------------------
	.section	.text._Z14cluster_kernelv,"ax",@progbits
	.align	128
        .global         _Z14cluster_kernelv
        .type           _Z14cluster_kernelv,@function
        .size           _Z14cluster_kernelv,(.L_x_10 - _Z14cluster_kernelv)
        .other          _Z14cluster_kernelv,@"STO_CUDA_ENTRY STV_DEFAULT"
_Z14cluster_kernelv:
.text._Z14cluster_kernelv:
[----:B------:R-:W0:Y:S01]  /*0000*/  LDC R1, c[0x0][0x37c] ;  /* 0x0000df00ff017b82 */ /* 0x000e220000000800 */
[----:B------:R-:W1:Y:S01]  /*0010*/  S2R R0, SR_TID.Z ;  /* 0x0000000000007919 */ /* 0x000e620000002300 */
[----:B------:R-:W2:Y:S06]  /*0020*/  LDCU UR10, c[0x0][0x2fc] ;  /* 0x00005f80ff0a77ac */ /* 0x000eac0008000800 */
[----:B------:R-:W3:Y:S01]  /*0030*/  LDC R3, c[0x0][0x370] ;  /* 0x0000dc00ff037b82 */ /* 0x000ee20000000800 */
[----:B0-----:R-:W-:Y:S01]  /*0040*/  VIADD R1, R1, 0xfffffff0 ;  /* 0xfffffff001017836 */ /* 0x001fe20000000000 */
[----:B------:R-:W0:Y:S01]  /*0050*/  S2R R5, SR_TID.Y ;  /* 0x0000000000057919 */ /* 0x000e220000002200 */
[----:B------:R-:W4:Y:S01]  /*0060*/  LDCU UR7, c[0x0][0x374] ;  /* 0x00006e80ff0777ac */ /* 0x000f220008000800 */
[----:B------:R-:W-:Y:S01]  /*0070*/  BSSY.RECONVERGENT B6, `(.L_x_0) ;  /* 0x0000023000067945 */ /* 0x000fe20003800200 */
[----:B------:R-:W3:Y:S01]  /*0080*/  S2R R16, SR_CTAID.X ;  /* 0x0000000000107919 */ /* 0x000ee20000002500 */
[----:B------:R-:W5:Y:S02]  /*0090*/  LDCU UR11, c[0x0][0x360] ;  /* 0x00006c00ff0b77ac */ /* 0x000f640008000800 */
[----:B------:R-:W-:Y:S01]  /*00a0*/  S2UR UR4, SR_CTAID.Y ;  /* 0x00000000000479c3 */ /* 0x000fe20000002600 */
[----:B------:R-:W2:Y:S01]  /*00b0*/  S2R R17, SR_TID.X ;  /* 0x0000000000117919 */ /* 0x000ea20000002100 */
[----:B------:R-:W5:Y:S01]  /*00c0*/  LDCU UR5, c[0x0][0x364] ;  /* 0x00006c80ff0577ac */ /* 0x000f620008000800 */
[----:B------:R-:W4:Y:S05]  /*00d0*/  LDCU UR8, c[0x0][0x368] ;  /* 0x00006d00ff0877ac */ /* 0x000f2a0008000800 */
[----:B------:R-:W3:Y:S01]  /*00e0*/  S2UR UR6, SR_CTAID.Z ;  /* 0x00000000000679c3 */ /* 0x000ee20000002700 */
[----:B------:R-:W0:Y:S01]  /*00f0*/  LDCU UR9, c[0x0][0x2f8] ;  /* 0x00005f00ff0977ac */ /* 0x000e220008000800 */
[----:B------:R-:W0:Y:S01]  /*0100*/  LDCU.64 UR36, c[0x0][0x358] ;  /* 0x00006b00ff2477ac */ /* 0x000e220008000a00 */
[----:B-----5:R-:W-:-:S06]  /*0110*/  UIMAD UR5, UR11, UR5, URZ ;  /* 0x000000050b0572a4 */ /* 0x020fcc000f8e02ff */
[----:B-1----:R-:W-:Y:S01]  /*0120*/  IMAD R0, R0, UR5, RZ ;  /* 0x0000000500007c24 */ /* 0x002fe2000f8e02ff */
[----:B----4-:R-:W-:Y:S01]  /*0130*/  UIMAD UR5, UR5, UR8, URZ ;  /* 0x00000008050572a4 */ /* 0x010fe2000f8e02ff */
[----:B0-----:R-:W-:Y:S02]  /*0140*/  IADD3 R18, P1, PT, R1, UR9, RZ ;  /* 0x0000000901127c10 */ /* 0x001fe4000ff3e0ff */
[----:B------:R-:W-:Y:S01]  /*0150*/  IMAD R2, R5, UR11, R0 ;  /* 0x0000000b05027c24 */ /* 0x000fe2000f8e0200 */
[----:B---3--:R-:W-:-:S06]  /*0160*/  UIMAD UR4, UR6, UR7, UR4 ;  /* 0x00000007060472a4 */ /* 0x008fcc000f8e0204 */
[----:B------:R-:W-:Y:S01]  /*0170*/  IMAD R0, R3, UR4, R16 ;  /* 0x0000000403007c24 */ /* 0x000fe2000f8e0210 */
[----:B--2---:R-:W-:Y:S01]  /*0180*/  IADD3 R3, PT, PT, RZ, -R2, -R17 ;  /* 0x80000002ff037210 */ /* 0x004fe20007ffe811 */
[----:B------:R-:W-:Y:S02]  /*0190*/  IMAD.X R2, RZ, RZ, UR10, P1 ;  /* 0x0000000aff027e24 */ /* 0x000fe400088e06ff */
[----:B------:R-:W-:-:S05]  /*01a0*/  IMAD R0, R0, UR5, RZ ;  /* 0x0000000500007c24 */ /* 0x000fca000f8e02ff */
[----:B------:R-:W-:-:S13]  /*01b0*/  ISETP.NE.AND P0, PT, R0, R3, PT ;  /* 0x000000030000720c */ /* 0x000fda0003f05270 */
[----:B------:R-:W-:Y:S05]  /*01c0*/  @P0 BRA `(.L_x_1) ;  /* 0x0000000000340947 */ /* 0x000fea0003800000 */
[----:B------:R-:W-:-:S05]  /*01d0*/  CS2R.32 R10, SR_CgaSize ;  /* 0x00000000000a7805 */ /* 0x000fca0000008a00 */
[----:B------:R-:W-:-:S06]  /*01e0*/  IMAD R10, R10, -0xa0, RZ ;  /* 0xffffff600a0a7824 */ /* 0x000fcc00078e02ff */
[----:B------:R-:W0:Y:S01]  /*01f0*/  LDC R10, c[0x0][R10+0x2a0] ;  /* 0x0000a8000a0a7b82 */ /* 0x000e220000000800 */
[----:B------:R-:W-:Y:S01]  /*0200*/  MOV R0, 0x0 ;  /* 0x0000000000007802 */ /* 0x000fe20000000f00 */
[----:B------:R-:W1:Y:S01]  /*0210*/  LDCU.64 UR4, c[0x4][0x8] ;  /* 0x01000100ff0477ac */ /* 0x000e620008000a00 */
[----:B------:R-:W-:Y:S01]  /*0220*/  MOV R6, R18 ;  /* 0x0000001200067202 */ /* 0x000fe20000000f00 */
[----:B------:R-:W-:-:S04]  /*0230*/  IMAD.MOV.U32 R7, RZ, RZ, R2 ;  /* 0x000000ffff077224 */ /* 0x000fc800078e0002 */
[----:B------:R2:W3:Y:S01]  /*0240*/  LDC.64 R8, c[0x4][R0] ;  /* 0x0100000000087b82 */ /* 0x0004e20000000a00 */
[----:B-1----:R-:W-:Y:S02]  /*0250*/  IMAD.U32 R4, RZ, RZ, UR4 ;  /* 0x00000004ff047e24 */ /* 0x002fe4000f8e00ff */
[----:B------:R-:W-:Y:S01]  /*0260*/  IMAD.U32 R5, RZ, RZ, UR5 ;  /* 0x00000005ff057e24 */ /* 0x000fe2000f8e00ff */
[----:B0-----:R2:W-:Y:S06]  /*0270*/  STL [R1], R10 ;  /* 0x0000000a01007387 */ /* 0x0015ec0000100800 */
[----:B------:R-:W-:-:S07]  /*0280*/  LEPC R20, `(.L_x_1) ;  /* 0x000000001014794e */ /* 0x000fce0000000000 */
[----:B--23--:R-:W-:Y:S05]  /*0290*/  CALL.ABS.NOINC R8 ;  /* 0x0000000008007343 */ /* 0x00cfea0003c00000 */
.L_x_1:
[----:B------:R-:W-:Y:S05]  /*02a0*/  BSYNC.RECONVERGENT B6 ;  /* 0x0000000000067941 */ /* 0x000fea0003800200 */
.L_x_0:
[----:B------:R-:W0:Y:S01]  /*02b0*/  S2R R5, SR_CgaCtaId ;  /* 0x0000000000057919 */ /* 0x000e220000008800 */
[----:B------:R-:W-:Y:S01]  /*02c0*/  MOV R0, 0x400 ;  /* 0x0000040000007802 */ /* 0x000fe20000000f00 */
[----:B------:R-:W-:-:S03]  /*02d0*/  UMOV UR4, 0xffffffff ;  /* 0xffffffff00047882 */ /* 0x000fc60000000000 */
[----:B0-----:R-:W-:Y:S01]  /*02e0*/  LEA R4, R5, R0, 0x18 ;  /* 0x0000000005047211 */ /* 0x001fe200078ec0ff */
[----:B------:R-:W-:-:S04]  /*02f0*/  IMAD.IADD R0, R16, 0x1, R17 ;  /* 0x0000000110007824 */ /* 0x000fc800078e0211 */
[----:B------:R-:W-:-:S05]  /*0300*/  IMAD R3, R17, 0x4, R4 ;  /* 0x0000000411037824 */ /* 0x000fca00078e0204 */
[----:B------:R0:W-:Y:S01]  /*0310*/  STS [R3], R0 ;  /* 0x0000000003007388 */ /* 0x0001e20000000800 */
[----:B------:R-:W-:Y:S05]  /*0320*/  BRA.DIV UR4, `(.L_x_2) ;  /* 0x0000000204a87947 */ /* 0x000fea000b800000 */
[----:B------:R-:W1:Y:S01]  /*0330*/  S2R R7, SR_SWINHI ;  /* 0x0000000000077919 */ /* 0x000e620000002f00 */
[----:B0-----:R-:W-:Y:S01]  /*0340*/  IADD3 R3, PT, PT, -R5, 0x1, RZ ;  /* 0x0000000105037810 */ /* 0x001fe20007ffe1ff */
[----:B------:R-:W-:Y:S01]  /*0350*/  @!PT LDS RZ, [RZ] ;  /* 0x00000000fffff984 */ /* 0x000fe20000000800 */
[----:B------:R-:W-:Y:S01]  /*0360*/  @!PT LDS RZ, [RZ] ;  /* 0x00000000fffff984 */ /* 0x000fe20000000800 */
[----:B------:R-:W-:Y:S01]  /*0370*/  @!PT LDS RZ, [RZ] ;  /* 0x00000000fffff984 */ /* 0x000fe20000000800 */
[----:B------:R-:W-:Y:S01]  /*0380*/  @!PT LDS RZ, [RZ] ;  /* 0x00000000fffff984 */ /* 0x000fe20000000800 */
[----:B------:R-:W-:-:S00]  /*0390*/  MEMBAR.ALL.CTA ;  /* 0x0000000000007992 */ /* 0x000fc00000008000 */
[----:B------:R-:W-:Y:S06]  /*03a0*/  MEMBAR.ALL.GPU ;  /* 0x0000000000007992 */ /* 0x000fec000000a000 */
[----:B------:R-:W-:-:S00]  /*03b0*/  ERRBAR ;  /* 0x00000000000079ab */ /* 0x000fc00000000000 */
[----:B------:R-:W-:Y:S08]  /*03c0*/  CGAERRBAR ;  /* 0x00000000000075ab */ /* 0x000ff00000000000 */
[----:B------:R-:W-:Y:S06]  /*03d0*/  UCGABAR_ARV ;  /* 0x00000000000079c7 */ /* 0x000fec0008000000 */
[----:B------:R-:W-:Y:S01]  /*03e0*/  UCGABAR_WAIT ;  /* 0x0000000000007dc7 */ /* 0x000fe20008000000 */
[----:B------:R-:W-:Y:S01]  /*03f0*/  CCTL.IVALL ;  /* 0x00000000ff00798f */ /* 0x000fe20002000000 */
[----:B------:R-:W-:-:S02]  /*0400*/  MOV R4, R4 ;  /* 0x0000000400047202 */ /* 0x000fc40000000f00 */
[----:B-1----:R-:W-:Y:S02]  /*0410*/  MOV R5, R7 ;  /* 0x0000000700057202 */ /* 0x002fe40000000f00 */
[----:B------:R-:W-:Y:S02]  /*0420*/  PRMT R4, R3, 0x654, R4 ;  /* 0x0000065403047816 */ /* 0x000fe40000000004 */
[----:B------:R-:W-:-:S03]  /*0430*/  MOV R5, R5 ;  /* 0x0000000500057202 */ /* 0x000fc60000000f00 */
[----:B------:R-:W-:-:S05]  /*0440*/  IMAD.WIDE.U32 R4, R17, 0x4, R4 ;  /* 0x0000000411047825 */ /* 0x000fca00078e0004 */
[----:B------:R0:W5:Y:S01]  /*0450*/  LD.E R0, desc[UR36][R4.64] ;  /* 0x0000002404007980 */ /* 0x000162000c101900 */
        /* <DEDUP_REMOVED lines=10> */
[----:B0-----:R-:W-:Y:S01]  /*0500*/  CCTL.IVALL ;  /* 0x00000000ff00798f */ /* 0x001fe20002000000 */
.L_x_8:
[----:B------:R-:W-:Y:S01]  /*0510*/  MOV R3, 0x0 ;  /* 0x0000000000037802 */ /* 0x000fe20000000f00 */
[----:B------:R0:W-:Y:S01]  /*0520*/  STL.64 [R1], R16 ;  /* 0x0000001001007387 */ /* 0x0001e20000100a00 */
[----:B------:R-:W1:Y:S01]  /*0530*/  LDCU.64 UR4, c[0x4][0x10] ;  /* 0x01000200ff0477ac */ /* 0x000e620008000a00 */
[----:B------:R-:W-:Y:S01]  /*0540*/  IMAD.MOV.U32 R6, RZ, RZ, R18 ;  /* 0x000000ffff067224 */ /* 0x000fe200078e0012 */
[----:B------:R0:W2:Y:S01]  /*0550*/  LDC.64 R8, c[0x4][R3] ;  /* 0x0100000003087b82 */ /* 0x0000a20000000a00 */
[----:B-----5:R0:W-:Y:S01]  /*0560*/  STL [R1+0x8], R0 ;  /* 0x0000080001007387 */ /* 0x0201e20000100800 */
[----:B------:R-:W-:Y:S02]  /*0570*/  MOV R7, R2 ;  /* 0x0000000200077202 */ /* 0x000fe40000000f00 */
[----:B-1----:R-:W-:Y:S01]  /*0580*/  MOV R4, UR4 ;  /* 0x0000000400047c02 */ /* 0x002fe20008000f00 */
[----:B0-----:R-:W-:-:S07]  /*0590*/  IMAD.U32 R5, RZ, RZ, UR5 ;  /* 0x00000005ff057e24 */ /* 0x001fce000f8e00ff */
[----:B------:R-:W-:-:S07]  /*05a0*/  LEPC R20, `(.L_x_3) ;  /* 0x000000001014794e */ /* 0x000fce0000000000 */
[----:B--2---:R-:W-:Y:S05]  /*05b0*/  CALL.ABS.NOINC R8 ;  /* 0x0000000008007343 */ /* 0x004fea0003c00000 */
.L_x_3:
[----:B------:R-:W-:Y:S05]  /*05c0*/  EXIT ;  /* 0x000000000000794d */ /* 0x000fea0003800000 */
.L_x_2:
[----:B------:R-:W1:Y:S01]  /*05d0*/  S2R R7, SR_SWINHI ;  /* 0x0000000000077919 */ /* 0x000e620000002f00 */
[----:B0-----:R-:W-:Y:S01]  /*05e0*/  IADD3 R3, PT, PT, -R5, 0x1, RZ ;  /* 0x0000000105037810 */ /* 0x001fe20007ffe1ff */
[----:B------:R-:W-:-:S07]  /*05f0*/  IMAD.MOV.U32 R15, RZ, RZ, -0x1 ;  /* 0xffffffffff0f7424 */ /* 0x000fce00078e00ff */
[----:B-1----:R-:W-:Y:S05]  /*0600*/  WARPSYNC.COLLECTIVE.ALL `(.L_x_4) ;  /* 0x0000000000287948 */ /* 0x002fea0003c00000 */
        /* <DEDUP_REMOVED lines=8> */
[----:B------:R-:W-:Y:S01]  /*0690*/  UCGABAR_ARV ;  /* 0x00000000000079c7 */ /* 0x000fe20008000000 */
[----:B-1----:R-:W-:Y:S05]  /*06a0*/  ENDCOLLECTIVE ;  /* 0x000000000000791b */ /* 0x002fea0003800000 */
.L_x_4:
[----:B------:R-:W-:Y:S05]  /*06b0*/  WARPSYNC.COLLECTIVE.ALL `(.L_x_5) ;  /* 0x00000000000c7948 */ /* 0x000fea0003c00000 */
[----:B------:R-:W-:Y:S01]  /*06c0*/  UCGABAR_WAIT ;  /* 0x0000000000007dc7 */ /* 0x000fe20008000000 */
[----:B------:R-:W-:Y:S01]  /*06d0*/  CCTL.IVALL ;  /* 0x00000000ff00798f */ /* 0x000fe20002000000 */
[----:B------:R-:W-:Y:S05]  /*06e0*/  ENDCOLLECTIVE ;  /* 0x000000000000791b */ /* 0x000fea0003800000 */
.L_x_5:
[----:B------:R-:W-:Y:S02]  /*06f0*/  MOV R4, R4 ;  /* 0x0000000400047202 */ /* 0x000fe40000000f00 */
[----:B------:R-:W-:Y:S02]  /*0700*/  MOV R5, R7 ;  /* 0x0000000700057202 */ /* 0x000fe40000000f00 */
[----:B------:R-:W-:Y:S02]  /*0710*/  PRMT R4, R3, 0x654, R4 ;  /* 0x0000065403047816 */ /* 0x000fe40000000004 */
[----:B------:R-:W-:-:S03]  /*0720*/  MOV R5, R5 ;  /* 0x0000000500057202 */ /* 0x000fc60000000f00 */
[----:B------:R-:W-:-:S05]  /*0730*/  IMAD.WIDE.U32 R4, R17, 0x4, R4 ;  /* 0x0000000411047825 */ /* 0x000fca00078e0004 */
[----:B------:R0:W5:Y:S02]  /*0740*/  LD.E R0, desc[UR36][R4.64] ;  /* 0x0000002404007980 */ /* 0x000164000c101900 */
[----:B0----5:R-:W-:Y:S05]  /*0750*/  WARPSYNC.COLLECTIVE.ALL `(.L_x_6) ;  /* 0x0000000000287948 */ /* 0x021fea0003c00000 */
        /* <DEDUP_REMOVED lines=9> */
[----:B0----5:R-:W-:Y:S05]  /*07f0*/  ENDCOLLECTIVE ;  /* 0x000000000000791b */ /* 0x021fea0003800000 */
.L_x_6:
[----:B------:R-:W-:Y:S05]  /*0800*/  WARPSYNC.COLLECTIVE.ALL `(.L_x_7) ;  /* 0x00000000000c7948 */ /* 0x000fea0003c00000 */
[----:B------:R-:W-:Y:S01]  /*0810*/  UCGABAR_WAIT ;  /* 0x0000000000007dc7 */ /* 0x000fe20008000000 */
[----:B------:R-:W-:Y:S01]  /*0820*/  CCTL.IVALL ;  /* 0x00000000ff00798f */ /* 0x000fe20002000000 */
[----:B------:R-:W-:Y:S05]  /*0830*/  ENDCOLLECTIVE ;  /* 0x000000000000791b */ /* 0x000fea0003800000 */
.L_x_7:
[----:B------:R-:W-:Y:S05]  /*0840*/  BRA `(.L_x_8) ;  /* 0xfffffffc00307947 */ /* 0x000fea000383ffff */
.L_x_9:
[----:B------:R-:W-:-:S00]  /*0850*/  BRA `(.L_x_9) ;  /* 0xfffffffc00fc7947 */ /* 0x000fc0000383ffff */
[----:B------:R-:W-:-:S00]  /*0860*/  NOP ;  /* 0x0000000000007918 */ /* 0x000fc00000000000 */
        /* <DEDUP_REMOVED lines=9> */
.L_x_10:


//--------------------- .nv.global.init           --------------------------
	.section	.nv.global.init,"aw",@progbits
.nv.global.init:
	.type		$str,@object
	.size		$str,($str$1 - $str)
$str:
        /*0000*/ 	.byte	0x63, 0x6c, 0x75, 0x73, 0x74, 0x65, 0x72, 0x5f, 0x73, 0x69, 0x7a, 0x65, 0x3a, 0x20, 0x25, 0x64
        /*0010*/ 	.byte	0x0a, 0x00
	.type		$str$1,@object
	.size		$str$1,(.L_1 - $str$1)
$str$1:
        /*0012*/ 	.byte	0x62, 0x6c, 0x6f, 0x63, 0x6b, 0x49, 0x64, 0x78, 0x2e, 0x78, 0x3a, 0x20, 0x25, 0x64, 0x2c, 0x20
        /*0022*/ 	.byte	0x74, 0x68, 0x72, 0x65, 0x61, 0x64, 0x49, 0x64, 0x78, 0x2e, 0x78, 0x3a, 0x20, 0x25, 0x64, 0x2c
        /*0032*/ 	.byte	0x20, 0x76, 0x61, 0x6c, 0x75, 0x65, 0x3a, 0x20, 0x25, 0x64, 0x0a, 0x00
.L_1:


//--------------------- .nv.shared._Z14cluster_kernelv --------------------------
	.section	.nv.shared._Z14cluster_kernelv,"aw",@nobits
	.sectionflags	@""
	.align	4
.nv.shared._Z14cluster_kernelv:
	.zero		1152


//--------------------- .nv.shared.reserved.0     --------------------------
	.section	.nv.shared.reserved.0,"aw",@nobits
	.weak		__nv_reservedSMEM_offset_0_alias
	.size		__nv_reservedSMEM_offset_0_alias, 0, 64
	.other		__nv_reservedSMEM_offset_0_alias,@"STO_CUDA_RESERVED_SHARED STV_DEFAULT"
__nv_reservedSMEM_offset_0_alias:
	.zero		0
	.zero		64


//--------------------- .nv.constant0._Z14cluster_kernelv --------------------------
	.section	.nv.constant0._Z14cluster_kernelv,"a",@progbits
	.sectionflags	@""
	.align	4
.nv.constant0._Z14cluster_kernelv:
	.zero		896


//--------------------- SYMBOLS --------------------------

	.type		.nv.reservedSmem.offset0,@object
	.size		.nv.reservedSmem.offset0,0x4
	.type		.nv.reservedSmem.cap,@object
	.size		.nv.reservedSmem.cap,0x4
	.type		vprintf,@function
